//
// Generated by NVIDIA NVVM Compiler
//
// Compiler Build ID: CL-36424714
// Cuda compilation tools, release 13.0, V13.0.88
// Based on NVVM 20.0.0
//

.version 9.0
.target sm_100
.address_size 64

	// .globl	_Z15matrixAddKernelPiS_S_i

.visible .entry _Z15matrixAddKernelPiS_S_i(
	.param .u64 .ptr .align 1 _Z15matrixAddKernelPiS_S_i_param_0,
	.param .u64 .ptr .align 1 _Z15matrixAddKernelPiS_S_i_param_1,
	.param .u64 .ptr .align 1 _Z15matrixAddKernelPiS_S_i_param_2,
	.param .u32 _Z15matrixAddKernelPiS_S_i_param_3
)
{
	.reg .pred 	%p<2>;
	.reg .b32 	%r<10>;
	.reg .b64 	%rd<11>;

	ld.param.u64 	%rd1, [_Z15matrixAddKernelPiS_S_i_param_0];
	ld.param.u64 	%rd2, [_Z15matrixAddKernelPiS_S_i_param_1];
	ld.param.u64 	%rd3, [_Z15matrixAddKernelPiS_S_i_param_2];
	ld.param.u32 	%r2, [_Z15matrixAddKernelPiS_S_i_param_3];
	mul.lo.s32 	%r3, %r2, %r2;
	mov.u32 	%r4, %tid.x;
	mov.u32 	%r5, %ntid.x;
	mov.u32 	%r6, %ctaid.x;
	mad.lo.s32 	%r1, %r5, %r6, %r4;
	setp.ge.s32 	%p1, %r1, %r3;
	@%p1 bra 	$L__BB0_2;
	cvta.to.global.u64 	%rd4, %rd1;
	cvta.to.global.u64 	%rd5, %rd2;
	cvta.to.global.u64 	%rd6, %rd3;
	mul.wide.s32 	%rd7, %r1, 4;
	add.s64 	%rd8, %rd4, %rd7;
	ld.global.u32 	%r7, [%rd8];
	add.s64 	%rd9, %rd5, %rd7;
	ld.global.u32 	%r8, [%rd9];
	add.s32 	%r9, %r8, %r7;
	add.s64 	%rd10, %rd6, %rd7;
	st.global.u32 	[%rd10], %r9;
$L__BB0_2:
	ret;

}


// ===== COMPILED SASS (sm_100) =====

	.target	sm_100

	.elftype	@"ET_EXEC"


//--------------------- .note.nv.tkinfo           --------------------------
	.section	.note.nv.tkinfo,"",@"SHT_NOTE"
	.sectionflags	@"SHF_NOTE_NV_TKINFO"
	.tkinfo
        /*0018*/ 	.word	0x00000002
        /*0030*/ 	.string	""
        /*0030*/ 	.string	"ptxas"
        /*0030*/ 	.string	"Cuda compilation tools, release 13.0, V13.0.88"
        /*0030*/ 	.string	"Build cuda_13.0.r13.0/compiler.36424714_0"
        /*0030*/ 	.string	"-arch sm_100 -m 64 "



//--------------------- .note.nv.cuinfo           --------------------------
	.section	.note.nv.cuinfo,"",@"SHT_NOTE"
	.sectionflags	@"SHF_NOTE_NV_CUINFO"
        /*0018*/ 	.short	0x0002
        /*001a*/ 	.short	0x0064
        /*001c*/ 	.short	0x0082
	.zero		2


//--------------------- .nv.info                  --------------------------
	.section	.nv.info,"",@"SHT_CUDA_INFO"
	.align	4


	//----- nvinfo : EIATTR_REGCOUNT
	.align		4
        /*0000*/ 	.byte	0x04, 0x2f
        /*0002*/ 	.short	(.L_1 - .L_0)
	.align		4
.L_0:
        /*0004*/ 	.word	index@(_Z15matrixAddKernelPiS_S_i)
        /*0008*/ 	.word	0x0000000c


	//----- nvinfo : EIATTR_FRAME_SIZE
	.align		4
.L_1:
        /*000c*/ 	.byte	0x04, 0x11
        /*000e*/ 	.short	(.L_3 - .L_2)
	.align		4
.L_2:
        /*0010*/ 	.word	index@(_Z15matrixAddKernelPiS_S_i)
        /*0014*/ 	.word	0x00000000


	//----- nvinfo : EIATTR_MIN_STACK_SIZE
	.align		4
.L_3:
        /*0018*/ 	.byte	0x04, 0x12
        /*001a*/ 	.short	(.L_5 - .L_4)
	.align		4
.L_4:
        /*001c*/ 	.word	index@(_Z15matrixAddKernelPiS_S_i)
        /*0020*/ 	.word	0x00000000
.L_5:


//--------------------- .nv.compat                --------------------------
	.section	.nv.compat,"",@"SHT_CUDA_COMPAT_INFO"
	.align	4
        /*0000*/ 	.byte	0x02, 0x09, 0x00, 0x00, 0x02, 0x02, 0x01, 0x00, 0x02, 0x05, 0x05, 0x00, 0x03, 0x07, 0x01, 0x01
        /*0010*/ 	.byte	0x02, 0x03, 0x00, 0x00, 0x02, 0x06, 0x01, 0x00, 0x04, 0x0b, 0x08, 0x00, 0x09, 0x00, 0x00, 0x00
        /*0020*/ 	.byte	0x00, 0x00, 0x00, 0x00


//--------------------- .nv.info._Z15matrixAddKernelPiS_S_i --------------------------
	.section	.nv.info._Z15matrixAddKernelPiS_S_i,"",@"SHT_CUDA_INFO"
	.sectionflags	@""
	.align	4


	//----- nvinfo : EIATTR_CUDA_API_VERSION
	.align		4
        /*0000*/ 	.byte	0x04, 0x37
        /*0002*/ 	.short	(.L_7 - .L_6)
.L_6:
        /*0004*/ 	.word	0x00000082


	//----- nvinfo : EIATTR_KPARAM_INFO
	.align		4
.L_7:
        /*0008*/ 	.byte	0x04, 0x17
        /*000a*/ 	.short	(.L_9 - .L_8)
.L_8:
        /*000c*/ 	.word	0x00000000
        /*0010*/ 	.short	0x0003
        /*0012*/ 	.short	0x0018
        /*0014*/ 	.byte	0x00, 0xf0, 0x11, 0x00


	//----- nvinfo : EIATTR_KPARAM_INFO
	.align		4
.L_9:
        /*0018*/ 	.byte	0x04, 0x17
        /*001a*/ 	.short	(.L_11 - .L_10)
.L_10:
        /*001c*/ 	.word	0x00000000
        /*0020*/ 	.short	0x0002
        /*0022*/ 	.short	0x0010
        /*0024*/ 	.byte	0x00, 0xf5, 0x21, 0x00


	//----- nvinfo : EIATTR_KPARAM_INFO
	.align		4
.L_11:
        /*0028*/ 	.byte	0x04, 0x17
        /*002a*/ 	.short	(.L_13 - .L_12)
.L_12:
        /*002c*/ 	.word	0x00000000
        /*0030*/ 	.short	0x0001
        /*0032*/ 	.short	0x0008
        /*0034*/ 	.byte	0x00, 0xf5, 0x21, 0x00


	//----- nvinfo : EIATTR_KPARAM_INFO
	.align		4
.L_13:
        /*0038*/ 	.byte	0x04, 0x17
        /*003a*/ 	.short	(.L_15 - .L_14)
.L_14:
        /*003c*/ 	.word	0x00000000
        /*0040*/ 	.short	0x0000
        /*0042*/ 	.short	0x0000
        /*0044*/ 	.byte	0x00, 0xf5, 0x21, 0x00


	//----- nvinfo : EIATTR_SPARSE_MMA_MASK
	.align		4
.L_15:
        /*0048*/ 	.byte	0x03, 0x50
        /*004a*/ 	.short	0x0000


	//----- nvinfo : EIATTR_MAXREG_COUNT
	.align		4
        /*004c*/ 	.byte	0x03, 0x1b
        /*004e*/ 	.short	0x00ff


	//----- nvinfo : EIATTR_MERCURY_ISA_VERSION
	.align		4
        /*0050*/ 	.byte	0x03, 0x5f
        /*0052*/ 	.short	0x0101


	//----- nvinfo : EIATTR_VRC_CTA_INIT_COUNT
	.align		4
        /*0054*/ 	.byte	0x02, 0x4a
	.zero		1
	.zero		1


	//----- nvinfo : EIATTR_EXIT_INSTR_OFFSETS
	.align		4
        /*0058*/ 	.byte	0x04, 0x1c
        /*005a*/ 	.short	(.L_17 - .L_16)


	//   ....[0]....
.L_16:
        /*005c*/ 	.word	0x00000080


	//   ....[1]....
        /*0060*/ 	.word	0x00000140


	//----- nvinfo : EIATTR_CBANK_PARAM_SIZE
	.align		4
.L_17:
        /*0064*/ 	.byte	0x03, 0x19
        /*0066*/ 	.short	0x001c


	//----- nvinfo : EIATTR_PARAM_CBANK
	.align		4
        /*0068*/ 	.byte	0x04, 0x0a
        /*006a*/ 	.short	(.L_19 - .L_18)
	.align		4
.L_18:
        /*006c*/ 	.word	index@(.nv.constant0._Z15matrixAddKernelPiS_S_i)
        /*0070*/ 	.short	0x0380
        /*0072*/ 	.short	0x001c


	//----- nvinfo : EIATTR_SW_WAR
	.align		4
.L_19:
        /*0074*/ 	.byte	0x04, 0x36
        /*0076*/ 	.short	(.L_21 - .L_20)
.L_20:
        /*0078*/ 	.word	0x00000008
.L_21:


//--------------------- .nv.callgraph             --------------------------
	.section	.nv.callgraph,"",@"SHT_CUDA_CALLGRAPH"
	.align	4
	.sectionentsize	8
	.align		4
        /*0000*/ 	.word	0x00000000
	.align		4
        /*0004*/ 	.word	0xffffffff
	.align		4
        /*0008*/ 	.word	0x00000000
	.align		4
        /*000c*/ 	.word	0xfffffffe
	.align		4
        /*0010*/ 	.word	0x00000000
	.align		4
        /*0014*/ 	.word	0xfffffffd
	.align		4
        /*0018*/ 	.word	0x00000000
	.align		4
        /*001c*/ 	.word	0xfffffffc


//--------------------- .text._Z15matrixAddKernelPiS_S_i --------------------------
	.section	.text._Z15matrixAddKernelPiS_S_i,"ax",@progbits
	.align	128
        .global         _Z15matrixAddKernelPiS_S_i
        .type           _Z15matrixAddKernelPiS_S_i,@function
        .size           _Z15matrixAddKernelPiS_S_i,(.L_x_1 - _Z15matrixAddKernelPiS_S_i)
        .other          _Z15matrixAddKernelPiS_S_i,@"STO_CUDA_ENTRY STV_DEFAULT"
_Z15matrixAddKernelPiS_S_i:
.text._Z15matrixAddKernelPiS_S_i:
[----:B------:R-:W-:Y:S01]  /*0000*/  LDC R1, c[0x0][0x37c] ;  /* 0x0000df00ff017b82 */ /* 0x000fe20000000800 */
[----:B------:R-:W0:Y:S01]  /*0010*/  S2R R9, SR_TID.X ;  /* 0x0000000000097919 */ /* 0x000e220000002100 */
[----:B------:R-:W1:Y:S01]  /*0020*/  LDCU UR4, c[0x0][0x398] ;  /* 0x00007300ff0477ac */ /* 0x000e620008000800 */
[----:B------:R-:W0:Y:S01]  /*0030*/  S2R R0, SR_CTAID.X ;  /* 0x0000000000007919 */ /* 0x000e220000002500 */
[----:B------:R-:W0:Y:S01]  /*0040*/  LDCU UR5, c[0x0][0x360] ;  /* 0x00006c00ff0577ac */ /* 0x000e220008000800 */
[----:B-1----:R-:W-:Y:S01]  /*0050*/  UIMAD UR4, UR4, UR4, URZ ;  /* 0x00000004040472a4 */ /* 0x002fe2000f8e02ff */
[----:B0-----:R-:W-:-:S05]  /*0060*/  IMAD R9, R0, UR5, R9 ;  /* 0x0000000500097c24 */ /* 0x001fca000f8e0209 */
[----:B------:R-:W-:-:S13]  /*0070*/  ISETP.GE.AND P0, PT, R9, UR4, PT ;  /* 0x0000000409007c0c */ /* 0x000fda000bf06270 */
[----:B------:R-:W-:Y:S05]  /*0080*/  @P0 EXIT ;  /* 0x000000000000094d */ /* 0x000fea0003800000 */
[----:B------:R-:W0:Y:S01]  /*0090*/  LDC.64 R2, c[0x0][0x380] ;  /* 0x0000e000ff027b82 */ /* 0x000e220000000a00 */
[----:B------:R-:W1:Y:S07]  /*00a0*/  LDCU.64 UR4, c[0x0][0x358] ;  /* 0x00006b00ff0477ac */ /* 0x000e6e0008000a00 */
[----:B------:R-:W2:Y:S08]  /*00b0*/  LDC.64 R4, c[0x0][0x388] ;  /* 0x0000e200ff047b82 */ /* 0x000eb00000000a00 */
[----:B------:R-:W3:Y:S01]  /*00c0*/  LDC.64 R6, c[0x0][0x390] ;  /* 0x0000e400ff067b82 */ /* 0x000ee20000000a00 */
[----:B0-----:R-:W-:-:S06]  /*00d0*/  IMAD.WIDE R2, R9, 0x4, R2 ;  /* 0x0000000409027825 */ /* 0x001fcc00078e0202 */
[----:B-1----:R-:W4:Y:S01]  /*00e0*/  LDG.E R2, desc[UR4][R2.64] ;  /* 0x0000000402027981 */ /* 0x002f22000c1e1900 */
[----:B--2---:R-:W-:-:S06]  /*00f0*/  IMAD.WIDE R4, R9, 0x4, R4 ;  /* 0x0000000409047825 */ /* 0x004fcc00078e0204 */
[----:B------:R-:W4:Y:S01]  /*0100*/  LDG.E R5, desc[UR4][R4.64] ;  /* 0x0000000404057981 */ /* 0x000f22000c1e1900 */
[----:B---3--:R-:W-:Y:S01]  /*0110*/  IMAD.WIDE R6, R9, 0x4, R6 ;  /* 0x0000000409067825 */ /* 0x008fe200078e0206 */
[----:B----4-:R-:W-:-:S05]  /*0120*/  IADD3 R9, PT, PT, R2, R5, RZ ;  /* 0x0000000502097210 */ /* 0x010fca0007ffe0ff */
[----:B------:R-:W-:Y:S01]  /*0130*/  STG.E desc[UR4][R6.64], R9 ;  /* 0x0000000906007986 */ /* 0x000fe2000c101904 */
[----:B------:R-:W-:Y:S05]  /*0140*/  EXIT ;  /* 0x000000000000794d */ /* 0x000fea0003800000 */
.L_x_0:
[----:B------:R-:W-:-:S00]  /*0150*/  BRA `(.L_x_0) ;  /* 0xfffffffc00fc7947 */ /* 0x000fc0000383ffff */
[----:B------:R-:W-:-:S00]  /*0160*/  NOP ;  /* 0x0000000000007918 */ /* 0x000fc00000000000 */
        /* <DEDUP_REMOVED lines=9> */
.L_x_1:


//--------------------- .nv.shared.reserved.0     --------------------------
	.section	.nv.shared.reserved.0,"aw",@nobits
	.weak		__nv_reservedSMEM_offset_0_alias
	.size		__nv_reservedSMEM_offset_0_alias, 0, 64
	.other		__nv_reservedSMEM_offset_0_alias,@"STO_CUDA_RESERVED_SHARED STV_DEFAULT"
__nv_reservedSMEM_offset_0_alias:
	.zero		0
	.zero		64


//--------------------- .nv.constant0._Z15matrixAddKernelPiS_S_i --------------------------
	.section	.nv.constant0._Z15matrixAddKernelPiS_S_i,"a",@progbits
	.sectionflags	@""
	.align	4
.nv.constant0._Z15matrixAddKernelPiS_S_i:
	.zero		924


//--------------------- SYMBOLS --------------------------

	.type		.nv.reservedSmem.offset0,@object
	.size		.nv.reservedSmem.offset0,0x4
